//
// Generated by NVIDIA NVVM Compiler
//
// Compiler Build ID: CL-36424714
// Cuda compilation tools, release 13.0, V13.0.88
// Based on NVVM 20.0.0
//

.version 9.0
.target sm_100
.address_size 64

	// .globl	_Z10splitKGemmILi16ELi4EEvPKfS1_Pfiii
// _ZZ10splitKGemmILi16ELi4EEvPKfS1_PfiiiE2sA has been demoted
// _ZZ10splitKGemmILi16ELi4EEvPKfS1_PfiiiE2sB has been demoted

.visible .entry _Z10splitKGemmILi16ELi4EEvPKfS1_Pfiii(
	.param .u64 .ptr .align 1 _Z10splitKGemmILi16ELi4EEvPKfS1_Pfiii_param_0,
	.param .u64 .ptr .align 1 _Z10splitKGemmILi16ELi4EEvPKfS1_Pfiii_param_1,
	.param .u64 .ptr .align 1 _Z10splitKGemmILi16ELi4EEvPKfS1_Pfiii_param_2,
	.param .u32 _Z10splitKGemmILi16ELi4EEvPKfS1_Pfiii_param_3,
	.param .u32 _Z10splitKGemmILi16ELi4EEvPKfS1_Pfiii_param_4,
	.param .u32 _Z10splitKGemmILi16ELi4EEvPKfS1_Pfiii_param_5
)
{
	.reg .pred 	%p<26>;
	.reg .b32 	%r<74>;
	.reg .b32 	%f<181>;
	.reg .b64 	%rd<21>;
	// demoted variable
	.shared .align 4 .b8 _ZZ10splitKGemmILi16ELi4EEvPKfS1_PfiiiE2sA[1024];
	// demoted variable
	.shared .align 4 .b8 _ZZ10splitKGemmILi16ELi4EEvPKfS1_PfiiiE2sB[1024];
	ld.param.u64 	%rd4, [_Z10splitKGemmILi16ELi4EEvPKfS1_Pfiii_param_0];
	ld.param.u64 	%rd5, [_Z10splitKGemmILi16ELi4EEvPKfS1_Pfiii_param_1];
	ld.param.u64 	%rd3, [_Z10splitKGemmILi16ELi4EEvPKfS1_Pfiii_param_2];
	ld.param.u32 	%r37, [_Z10splitKGemmILi16ELi4EEvPKfS1_Pfiii_param_3];
	ld.param.u32 	%r38, [_Z10splitKGemmILi16ELi4EEvPKfS1_Pfiii_param_4];
	ld.param.u32 	%r39, [_Z10splitKGemmILi16ELi4EEvPKfS1_Pfiii_param_5];
	cvta.to.global.u64 	%rd1, %rd5;
	cvta.to.global.u64 	%rd2, %rd4;
	mov.u32 	%r40, %ctaid.y;
	shl.b32 	%r41, %r40, 4;
	mov.u32 	%r1, %tid.y;
	add.s32 	%r2, %r41, %r1;
	mov.u32 	%r42, %ctaid.x;
	shl.b32 	%r3, %r42, 4;
	mov.u32 	%r4, %tid.x;
	add.s32 	%r5, %r3, %r4;
	mov.u32 	%r43, %ctaid.z;
	add.s32 	%r44, %r39, 3;
	shr.s32 	%r45, %r44, 31;
	shr.u32 	%r46, %r45, 30;
	add.s32 	%r47, %r44, %r46;
	shr.s32 	%r48, %r47, 2;
	mul.lo.s32 	%r67, %r48, %r43;
	add.s32 	%r49, %r67, %r48;
	min.s32 	%r7, %r49, %r39;
	setp.ge.s32 	%p1, %r67, %r7;
	mov.f32 	%f180, 0f00000000;
	@%p1 bra 	$L__BB0_18;
	shl.b32 	%r50, %r1, 6;
	mov.u32 	%r51, _ZZ10splitKGemmILi16ELi4EEvPKfS1_PfiiiE2sA;
	add.s32 	%r8, %r51, %r50;
	shl.b32 	%r52, %r4, 2;
	add.s32 	%r9, %r8, %r52;
	mul.lo.s32 	%r10, %r39, %r2;
	mov.u32 	%r53, _ZZ10splitKGemmILi16ELi4EEvPKfS1_PfiiiE2sB;
	add.s32 	%r12, %r53, %r52;
	add.s32 	%r11, %r12, %r50;
	add.s32 	%r13, %r67, 16;
	max.s32 	%r54, %r7, %r13;
	not.b32 	%r55, %r67;
	add.s32 	%r14, %r54, %r55;
	and.b32  	%r56, %r14, 16;
	setp.ne.s32 	%p2, %r56, 0;
	mov.f32 	%f180, 0f00000000;
	@%p2 bra 	$L__BB0_7;
	setp.ge.s32 	%p3, %r2, %r37;
	add.s32 	%r15, %r67, %r4;
	setp.ge.u32 	%p4, %r15, %r39;
	mov.f32 	%f171, 0f00000000;
	or.pred  	%p5, %p3, %p4;
	@%p5 bra 	$L__BB0_4;
	add.s32 	%r57, %r15, %r10;
	mul.wide.u32 	%rd6, %r57, 4;
	add.s64 	%rd7, %rd2, %rd6;
	ld.global.f32 	%f171, [%rd7];
$L__BB0_4:
	setp.ge.s32 	%p6, %r5, %r38;
	st.shared.f32 	[%r9], %f171;
	add.s32 	%r16, %r67, %r1;
	setp.ge.u32 	%p7, %r16, %r39;
	mov.f32 	%f172, 0f00000000;
	or.pred  	%p8, %p6, %p7;
	@%p8 bra 	$L__BB0_6;
	mad.lo.s32 	%r58, %r16, %r38, %r5;
	mul.wide.u32 	%rd8, %r58, 4;
	add.s64 	%rd9, %rd1, %rd8;
	ld.global.f32 	%f172, [%rd9];
$L__BB0_6:
	st.shared.f32 	[%r11], %f172;
	bar.sync 	0;
	ld.shared.f32 	%f25, [%r8];
	ld.shared.f32 	%f26, [%r12];
	fma.rn.f32 	%f27, %f25, %f26, 0f00000000;
	ld.shared.f32 	%f28, [%r8+4];
	ld.shared.f32 	%f29, [%r12+64];
	fma.rn.f32 	%f30, %f28, %f29, %f27;
	ld.shared.f32 	%f31, [%r8+8];
	ld.shared.f32 	%f32, [%r12+128];
	fma.rn.f32 	%f33, %f31, %f32, %f30;
	ld.shared.f32 	%f34, [%r8+12];
	ld.shared.f32 	%f35, [%r12+192];
	fma.rn.f32 	%f36, %f34, %f35, %f33;
	ld.shared.f32 	%f37, [%r8+16];
	ld.shared.f32 	%f38, [%r12+256];
	fma.rn.f32 	%f39, %f37, %f38, %f36;
	ld.shared.f32 	%f40, [%r8+20];
	ld.shared.f32 	%f41, [%r12+320];
	fma.rn.f32 	%f42, %f40, %f41, %f39;
	ld.shared.f32 	%f43, [%r8+24];
	ld.shared.f32 	%f44, [%r12+384];
	fma.rn.f32 	%f45, %f43, %f44, %f42;
	ld.shared.f32 	%f46, [%r8+28];
	ld.shared.f32 	%f47, [%r12+448];
	fma.rn.f32 	%f48, %f46, %f47, %f45;
	ld.shared.f32 	%f49, [%r8+32];
	ld.shared.f32 	%f50, [%r12+512];
	fma.rn.f32 	%f51, %f49, %f50, %f48;
	ld.shared.f32 	%f52, [%r8+36];
	ld.shared.f32 	%f53, [%r12+576];
	fma.rn.f32 	%f54, %f52, %f53, %f51;
	ld.shared.f32 	%f55, [%r8+40];
	ld.shared.f32 	%f56, [%r12+640];
	fma.rn.f32 	%f57, %f55, %f56, %f54;
	ld.shared.f32 	%f58, [%r8+44];
	ld.shared.f32 	%f59, [%r12+704];
	fma.rn.f32 	%f60, %f58, %f59, %f57;
	ld.shared.f32 	%f61, [%r8+48];
	ld.shared.f32 	%f62, [%r12+768];
	fma.rn.f32 	%f63, %f61, %f62, %f60;
	ld.shared.f32 	%f64, [%r8+52];
	ld.shared.f32 	%f65, [%r12+832];
	fma.rn.f32 	%f66, %f64, %f65, %f63;
	ld.shared.f32 	%f67, [%r8+56];
	ld.shared.f32 	%f68, [%r12+896];
	fma.rn.f32 	%f69, %f67, %f68, %f66;
	ld.shared.f32 	%f70, [%r8+60];
	ld.shared.f32 	%f71, [%r12+960];
	fma.rn.f32 	%f180, %f70, %f71, %f69;
	bar.sync 	0;
	mov.u32 	%r67, %r13;
$L__BB0_7:
	setp.lt.u32 	%p9, %r14, 16;
	@%p9 bra 	$L__BB0_18;
	add.s32 	%r73, %r67, 16;
	add.s32 	%r72, %r1, %r67;
	add.s32 	%r59, %r72, 16;
	mad.lo.s32 	%r60, %r38, %r59, %r4;
	add.s32 	%r71, %r60, %r3;
	shl.b32 	%r21, %r38, 5;
	mad.lo.s32 	%r61, %r38, %r72, %r4;
	add.s32 	%r70, %r61, %r3;
	add.s32 	%r68, %r4, %r67;
	add.s32 	%r69, %r68, %r10;
$L__BB0_9:
	setp.ge.s32 	%p10, %r2, %r37;
	setp.ge.u32 	%p11, %r68, %r39;
	mov.f32 	%f176, 0f00000000;
	or.pred  	%p12, %p10, %p11;
	@%p12 bra 	$L__BB0_11;
	mul.wide.u32 	%rd10, %r69, 4;
	add.s64 	%rd11, %rd2, %rd10;
	ld.global.f32 	%f176, [%rd11];
$L__BB0_11:
	setp.ge.s32 	%p13, %r5, %r38;
	st.shared.f32 	[%r9], %f176;
	setp.ge.u32 	%p14, %r72, %r39;
	mov.f32 	%f177, 0f00000000;
	or.pred  	%p15, %p13, %p14;
	@%p15 bra 	$L__BB0_13;
	mul.wide.u32 	%rd12, %r70, 4;
	add.s64 	%rd13, %rd1, %rd12;
	ld.global.f32 	%f177, [%rd13];
$L__BB0_13:
	setp.ge.s32 	%p16, %r2, %r37;
	st.shared.f32 	[%r11], %f177;
	bar.sync 	0;
	ld.shared.f32 	%f75, [%r8];
	ld.shared.f32 	%f76, [%r12];
	fma.rn.f32 	%f77, %f75, %f76, %f180;
	ld.shared.f32 	%f78, [%r8+4];
	ld.shared.f32 	%f79, [%r12+64];
	fma.rn.f32 	%f80, %f78, %f79, %f77;
	ld.shared.f32 	%f81, [%r8+8];
	ld.shared.f32 	%f82, [%r12+128];
	fma.rn.f32 	%f83, %f81, %f82, %f80;
	ld.shared.f32 	%f84, [%r8+12];
	ld.shared.f32 	%f85, [%r12+192];
	fma.rn.f32 	%f86, %f84, %f85, %f83;
	ld.shared.f32 	%f87, [%r8+16];
	ld.shared.f32 	%f88, [%r12+256];
	fma.rn.f32 	%f89, %f87, %f88, %f86;
	ld.shared.f32 	%f90, [%r8+20];
	ld.shared.f32 	%f91, [%r12+320];
	fma.rn.f32 	%f92, %f90, %f91, %f89;
	ld.shared.f32 	%f93, [%r8+24];
	ld.shared.f32 	%f94, [%r12+384];
	fma.rn.f32 	%f95, %f93, %f94, %f92;
	ld.shared.f32 	%f96, [%r8+28];
	ld.shared.f32 	%f97, [%r12+448];
	fma.rn.f32 	%f98, %f96, %f97, %f95;
	ld.shared.f32 	%f99, [%r8+32];
	ld.shared.f32 	%f100, [%r12+512];
	fma.rn.f32 	%f101, %f99, %f100, %f98;
	ld.shared.f32 	%f102, [%r8+36];
	ld.shared.f32 	%f103, [%r12+576];
	fma.rn.f32 	%f104, %f102, %f103, %f101;
	ld.shared.f32 	%f105, [%r8+40];
	ld.shared.f32 	%f106, [%r12+640];
	fma.rn.f32 	%f107, %f105, %f106, %f104;
	ld.shared.f32 	%f108, [%r8+44];
	ld.shared.f32 	%f109, [%r12+704];
	fma.rn.f32 	%f110, %f108, %f109, %f107;
	ld.shared.f32 	%f111, [%r8+48];
	ld.shared.f32 	%f112, [%r12+768];
	fma.rn.f32 	%f113, %f111, %f112, %f110;
	ld.shared.f32 	%f114, [%r8+52];
	ld.shared.f32 	%f115, [%r12+832];
	fma.rn.f32 	%f116, %f114, %f115, %f113;
	ld.shared.f32 	%f117, [%r8+56];
	ld.shared.f32 	%f118, [%r12+896];
	fma.rn.f32 	%f119, %f117, %f118, %f116;
	ld.shared.f32 	%f120, [%r8+60];
	ld.shared.f32 	%f121, [%r12+960];
	fma.rn.f32 	%f13, %f120, %f121, %f119;
	bar.sync 	0;
	add.s32 	%r62, %r68, 16;
	setp.ge.u32 	%p17, %r62, %r39;
	mov.f32 	%f178, 0f00000000;
	or.pred  	%p18, %p16, %p17;
	@%p18 bra 	$L__BB0_15;
	add.s32 	%r63, %r69, 16;
	mul.wide.u32 	%rd14, %r63, 4;
	add.s64 	%rd15, %rd2, %rd14;
	ld.global.f32 	%f178, [%rd15];
$L__BB0_15:
	setp.ge.s32 	%p19, %r5, %r38;
	st.shared.f32 	[%r9], %f178;
	add.s32 	%r64, %r72, 16;
	setp.ge.u32 	%p20, %r64, %r39;
	mov.f32 	%f179, 0f00000000;
	or.pred  	%p21, %p19, %p20;
	@%p21 bra 	$L__BB0_17;
	mul.wide.u32 	%rd16, %r71, 4;
	add.s64 	%rd17, %rd1, %rd16;
	ld.global.f32 	%f179, [%rd17];
$L__BB0_17:
	st.shared.f32 	[%r11], %f179;
	bar.sync 	0;
	ld.shared.f32 	%f123, [%r8];
	ld.shared.f32 	%f124, [%r12];
	fma.rn.f32 	%f125, %f123, %f124, %f13;
	ld.shared.f32 	%f126, [%r8+4];
	ld.shared.f32 	%f127, [%r12+64];
	fma.rn.f32 	%f128, %f126, %f127, %f125;
	ld.shared.f32 	%f129, [%r8+8];
	ld.shared.f32 	%f130, [%r12+128];
	fma.rn.f32 	%f131, %f129, %f130, %f128;
	ld.shared.f32 	%f132, [%r8+12];
	ld.shared.f32 	%f133, [%r12+192];
	fma.rn.f32 	%f134, %f132, %f133, %f131;
	ld.shared.f32 	%f135, [%r8+16];
	ld.shared.f32 	%f136, [%r12+256];
	fma.rn.f32 	%f137, %f135, %f136, %f134;
	ld.shared.f32 	%f138, [%r8+20];
	ld.shared.f32 	%f139, [%r12+320];
	fma.rn.f32 	%f140, %f138, %f139, %f137;
	ld.shared.f32 	%f141, [%r8+24];
	ld.shared.f32 	%f142, [%r12+384];
	fma.rn.f32 	%f143, %f141, %f142, %f140;
	ld.shared.f32 	%f144, [%r8+28];
	ld.shared.f32 	%f145, [%r12+448];
	fma.rn.f32 	%f146, %f144, %f145, %f143;
	ld.shared.f32 	%f147, [%r8+32];
	ld.shared.f32 	%f148, [%r12+512];
	fma.rn.f32 	%f149, %f147, %f148, %f146;
	ld.shared.f32 	%f150, [%r8+36];
	ld.shared.f32 	%f151, [%r12+576];
	fma.rn.f32 	%f152, %f150, %f151, %f149;
	ld.shared.f32 	%f153, [%r8+40];
	ld.shared.f32 	%f154, [%r12+640];
	fma.rn.f32 	%f155, %f153, %f154, %f152;
	ld.shared.f32 	%f156, [%r8+44];
	ld.shared.f32 	%f157, [%r12+704];
	fma.rn.f32 	%f158, %f156, %f157, %f155;
	ld.shared.f32 	%f159, [%r8+48];
	ld.shared.f32 	%f160, [%r12+768];
	fma.rn.f32 	%f161, %f159, %f160, %f158;
	ld.shared.f32 	%f162, [%r8+52];
	ld.shared.f32 	%f163, [%r12+832];
	fma.rn.f32 	%f164, %f162, %f163, %f161;
	ld.shared.f32 	%f165, [%r8+56];
	ld.shared.f32 	%f166, [%r12+896];
	fma.rn.f32 	%f167, %f165, %f166, %f164;
	ld.shared.f32 	%f168, [%r8+60];
	ld.shared.f32 	%f169, [%r12+960];
	fma.rn.f32 	%f180, %f168, %f169, %f167;
	bar.sync 	0;
	add.s32 	%r31, %r73, 32;
	add.s32 	%r65, %r73, 16;
	add.s32 	%r72, %r72, 32;
	add.s32 	%r71, %r71, %r21;
	add.s32 	%r70, %r70, %r21;
	add.s32 	%r69, %r69, 32;
	add.s32 	%r68, %r68, 32;
	setp.lt.s32 	%p22, %r65, %r7;
	mov.u32 	%r73, %r31;
	@%p22 bra 	$L__BB0_9;
$L__BB0_18:
	setp.ge.s32 	%p23, %r2, %r37;
	setp.ge.s32 	%p24, %r5, %r38;
	or.pred  	%p25, %p23, %p24;
	@%p25 bra 	$L__BB0_20;
	mad.lo.s32 	%r66, %r38, %r2, %r5;
	cvta.to.global.u64 	%rd18, %rd3;
	mul.wide.s32 	%rd19, %r66, 4;
	add.s64 	%rd20, %rd18, %rd19;
	atom.global.add.f32 	%f170, [%rd20], %f180;
$L__BB0_20:
	ret;

}


// ===== COMPILED SASS (sm_100) =====

	.target	sm_100

	.elftype	@"ET_EXEC"


//--------------------- .note.nv.tkinfo           --------------------------
	.section	.note.nv.tkinfo,"",@"SHT_NOTE"
	.sectionflags	@"SHF_NOTE_NV_TKINFO"
	.tkinfo
        /*0018*/ 	.word	0x00000002
        /*0030*/ 	.string	""
        /*0030*/ 	.string	"ptxas"
        /*0030*/ 	.string	"Cuda compilation tools, release 13.0, V13.0.88"
        /*0030*/ 	.string	"Build cuda_13.0.r13.0/compiler.36424714_0"
        /*0030*/ 	.string	"-arch sm_100 -m 64 "



//--------------------- .note.nv.cuinfo           --------------------------
	.section	.note.nv.cuinfo,"",@"SHT_NOTE"
	.sectionflags	@"SHF_NOTE_NV_CUINFO"
        /*0018*/ 	.short	0x0002
        /*001a*/ 	.short	0x0064
        /*001c*/ 	.short	0x0082
	.zero		2


//--------------------- .nv.info                  --------------------------
	.section	.nv.info,"",@"SHT_CUDA_INFO"
	.align	4


	//----- nvinfo : EIATTR_REGCOUNT
	.align		4
        /*0000*/ 	.byte	0x04, 0x2f
        /*0002*/ 	.short	(.L_1 - .L_0)
	.align		4
.L_0:
        /*0004*/ 	.word	index@(_Z10splitKGemmILi16ELi4EEvPKfS1_Pfiii)
        /*0008*/ 	.word	0x00000020


	//----- nvinfo : EIATTR_FRAME_SIZE
	.align		4
.L_1:
        /*000c*/ 	.byte	0x04, 0x11
        /*000e*/ 	.short	(.L_3 - .L_2)
	.align		4
.L_2:
        /*0010*/ 	.word	index@(_Z10splitKGemmILi16ELi4EEvPKfS1_Pfiii)
        /*0014*/ 	.word	0x00000000


	//----- nvinfo : EIATTR_MIN_STACK_SIZE
	.align		4
.L_3:
        /*0018*/ 	.byte	0x04, 0x12
        /*001a*/ 	.short	(.L_5 - .L_4)
	.align		4
.L_4:
        /*001c*/ 	.word	index@(_Z10splitKGemmILi16ELi4EEvPKfS1_Pfiii)
        /*0020*/ 	.word	0x00000000
.L_5:


//--------------------- .nv.compat                --------------------------
	.section	.nv.compat,"",@"SHT_CUDA_COMPAT_INFO"
	.align	4
        /*0000*/ 	.byte	0x02, 0x09, 0x00, 0x00, 0x02, 0x02, 0x01, 0x00, 0x02, 0x05, 0x05, 0x00, 0x03, 0x07, 0x01, 0x01
        /*0010*/ 	.byte	0x02, 0x03, 0x00, 0x00, 0x02, 0x06, 0x01, 0x00, 0x04, 0x0b, 0x08, 0x00, 0x09, 0x00, 0x00, 0x00
        /*0020*/ 	.byte	0x00, 0x00, 0x00, 0x00


//--------------------- .nv.info._Z10splitKGemmILi16ELi4EEvPKfS1_Pfiii --------------------------
	.section	.nv.info._Z10splitKGemmILi16ELi4EEvPKfS1_Pfiii,"",@"SHT_CUDA_INFO"
	.sectionflags	@""
	.align	4


	//----- nvinfo : EIATTR_CUDA_API_VERSION
	.align		4
        /*0000*/ 	.byte	0x04, 0x37
        /*0002*/ 	.short	(.L_7 - .L_6)
.L_6:
        /*0004*/ 	.word	0x00000082


	//----- nvinfo : EIATTR_KPARAM_INFO
	.align		4
.L_7:
        /*0008*/ 	.byte	0x04, 0x17
        /*000a*/ 	.short	(.L_9 - .L_8)
.L_8:
        /*000c*/ 	.word	0x00000000
        /*0010*/ 	.short	0x0005
        /*0012*/ 	.short	0x0020
        /*0014*/ 	.byte	0x00, 0xf0, 0x11, 0x00


	//----- nvinfo : EIATTR_KPARAM_INFO
	.align		4
.L_9:
        /*0018*/ 	.byte	0x04, 0x17
        /*001a*/ 	.short	(.L_11 - .L_10)
.L_10:
        /*001c*/ 	.word	0x00000000
        /*0020*/ 	.short	0x0004
        /*0022*/ 	.short	0x001c
        /*0024*/ 	.byte	0x00, 0xf0, 0x11, 0x00


	//----- nvinfo : EIATTR_KPARAM_INFO
	.align		4
.L_11:
        /*0028*/ 	.byte	0x04, 0x17
        /*002a*/ 	.short	(.L_13 - .L_12)
.L_12:
        /*002c*/ 	.word	0x00000000
        /*0030*/ 	.short	0x0003
        /*0032*/ 	.short	0x0018
        /*0034*/ 	.byte	0x00, 0xf0, 0x11, 0x00


	//----- nvinfo : EIATTR_KPARAM_INFO
	.align		4
.L_13:
        /*0038*/ 	.byte	0x04, 0x17
        /*003a*/ 	.short	(.L_15 - .L_14)
.L_14:
        /*003c*/ 	.word	0x00000000
        /*0040*/ 	.short	0x0002
        /*0042*/ 	.short	0x0010
        /*0044*/ 	.byte	0x00, 0xf5, 0x21, 0x00


	//----- nvinfo : EIATTR_KPARAM_INFO
	.align		4
.L_15:
        /*0048*/ 	.byte	0x04, 0x17
        /*004a*/ 	.short	(.L_17 - .L_16)
.L_16:
        /*004c*/ 	.word	0x00000000
        /*0050*/ 	.short	0x0001
        /*0052*/ 	.short	0x0008
        /*0054*/ 	.byte	0x00, 0xf5, 0x21, 0x00


	//----- nvinfo : EIATTR_KPARAM_INFO
	.align		4
.L_17:
        /*0058*/ 	.byte	0x04, 0x17
        /*005a*/ 	.short	(.L_19 - .L_18)
.L_18:
        /*005c*/ 	.word	0x00000000
        /*0060*/ 	.short	0x0000
        /*0062*/ 	.short	0x0000
        /*0064*/ 	.byte	0x00, 0xf5, 0x21, 0x00


	//----- nvinfo : EIATTR_SPARSE_MMA_MASK
	.align		4
.L_19:
        /*0068*/ 	.byte	0x03, 0x50
        /*006a*/ 	.short	0x0000


	//----- nvinfo : EIATTR_MAXREG_COUNT
	.align		4
        /*006c*/ 	.byte	0x03, 0x1b
        /*006e*/ 	.short	0x00ff


	//----- nvinfo : EIATTR_NUM_BARRIERS
	.align		4
        /*0070*/ 	.byte	0x02, 0x4c
        /*0072*/ 	.byte	0x01
	.zero		1


	//----- nvinfo : EIATTR_MERCURY_ISA_VERSION
	.align		4
        /*0074*/ 	.byte	0x03, 0x5f
        /*0076*/ 	.short	0x0101


	//----- nvinfo : EIATTR_VRC_CTA_INIT_COUNT
	.align		4
        /*0078*/ 	.byte	0x02, 0x4a
	.zero		1
	.zero		1


	//----- nvinfo : EIATTR_EXIT_INSTR_OFFSETS
	.align		4
        /*007c*/ 	.byte	0x04, 0x1c
        /*007e*/ 	.short	(.L_21 - .L_20)


	//   ....[0]....
.L_20:
        /*0080*/ 	.word	0x00000e50


	//   ....[1]....
        /*0084*/ 	.word	0x00000ea0


	//----- nvinfo : EIATTR_CBANK_PARAM_SIZE
	.align		4
.L_21:
        /*0088*/ 	.byte	0x03, 0x19
        /*008a*/ 	.short	0x0024


	//----- nvinfo : EIATTR_PARAM_CBANK
	.align		4
        /*008c*/ 	.byte	0x04, 0x0a
        /*008e*/ 	.short	(.L_23 - .L_22)
	.align		4
.L_22:
        /*0090*/ 	.word	index@(.nv.constant0._Z10splitKGemmILi16ELi4EEvPKfS1_Pfiii)
        /*0094*/ 	.short	0x0380
        /*0096*/ 	.short	0x0024


	//----- nvinfo : EIATTR_SW_WAR
	.align		4
.L_23:
        /*0098*/ 	.byte	0x04, 0x36
        /*009a*/ 	.short	(.L_25 - .L_24)
.L_24:
        /*009c*/ 	.word	0x00000008
.L_25:


//--------------------- .nv.callgraph             --------------------------
	.section	.nv.callgraph,"",@"SHT_CUDA_CALLGRAPH"
	.align	4
	.sectionentsize	8
	.align		4
        /*0000*/ 	.word	0x00000000
	.align		4
        /*0004*/ 	.word	0xffffffff
	.align		4
        /*0008*/ 	.word	0x00000000
	.align		4
        /*000c*/ 	.word	0xfffffffe
	.align		4
        /*0010*/ 	.word	0x00000000
	.align		4
        /*0014*/ 	.word	0xfffffffd
	.align		4
        /*0018*/ 	.word	0x00000000
	.align		4
        /*001c*/ 	.word	0xfffffffc


//--------------------- .text._Z10splitKGemmILi16ELi4EEvPKfS1_Pfiii --------------------------
	.section	.text._Z10splitKGemmILi16ELi4EEvPKfS1_Pfiii,"ax",@progbits
	.align	128
        .global         _Z10splitKGemmILi16ELi4EEvPKfS1_Pfiii
        .type           _Z10splitKGemmILi16ELi4EEvPKfS1_Pfiii,@function
        .size           _Z10splitKGemmILi16ELi4EEvPKfS1_Pfiii,(.L_x_4 - _Z10splitKGemmILi16ELi4EEvPKfS1_Pfiii)
        .other          _Z10splitKGemmILi16ELi4EEvPKfS1_Pfiii,@"STO_CUDA_ENTRY STV_DEFAULT"
_Z10splitKGemmILi16ELi4EEvPKfS1_Pfiii:
.text._Z10splitKGemmILi16ELi4EEvPKfS1_Pfiii:
[----:B------:R-:W-:Y:S08]  /*0000*/  LDC R1, c[0x0][0x37c] ;  /* 0x0000df00ff017b82 */ /* 0x000ff00000000800 */
[----:B------:R-:W0:Y:S01]  /*0010*/  LDC R16, c[0x0][0x3a0] ;  /* 0x0000e800ff107b82 */ /* 0x000e220000000800 */
[----:B------:R-:W1:Y:S01]  /*0020*/  S2R R11, SR_CTAID.Y ;  /* 0x00000000000b7919 */ /* 0x000e620000002600 */
[----:B------:R-:W2:Y:S01]  /*0030*/  LDCU.64 UR8, c[0x0][0x358] ;  /* 0x00006b00ff0877ac */ /* 0x000ea20008000a00 */
[----:B------:R-:W-:Y:S01]  /*0040*/  HFMA2 R23, -RZ, RZ, 0, 0 ;  /* 0x00000000ff177431 */ /* 0x000fe200000001ff */
[----:B------:R-:W1:Y:S04]  /*0050*/  S2R R18, SR_TID.Y ;  /* 0x0000000000127919 */ /* 0x000e680000002200 */
[----:B------:R-:W3:Y:S01]  /*0060*/  S2UR UR4, SR_CTAID.Z ;  /* 0x00000000000479c3 */ /* 0x000ee20000002700 */
[----:B------:R-:W4:Y:S01]  /*0070*/  S2R R22, SR_CTAID.X ;  /* 0x0000000000167919 */ /* 0x000f220000002500 */
[----:B------:R-:W4:Y:S01]  /*0080*/  S2R R21, SR_TID.X ;  /* 0x0000000000157919 */ /* 0x000f220000002100 */
[----:B0-----:R-:W-:-:S04]  /*0090*/  IADD3 R0, PT, PT, R16, 0x3, RZ ;  /* 0x0000000310007810 */ /* 0x001fc80007ffe0ff */
[----:B------:R-:W-:-:S04]  /*00a0*/  SHF.R.S32.HI R3, RZ, 0x1f, R0 ;  /* 0x0000001fff037819 */ /* 0x000fc80000011400 */
[----:B------:R-:W-:-:S04]  /*00b0*/  LEA.HI R3, R3, R0, RZ, 0x2 ;  /* 0x0000000003037211 */ /* 0x000fc800078f10ff */
[----:B------:R-:W-:Y:S02]  /*00c0*/  SHF.R.S32.HI R3, RZ, 0x2, R3 ;  /* 0x00000002ff037819 */ /* 0x000fe40000011403 */
[----:B-1----:R-:W-:-:S03]  /*00d0*/  LEA R11, R11, R18, 0x4 ;  /* 0x000000120b0b7211 */ /* 0x002fc600078e20ff */
[----:B---3--:R-:W-:Y:S01]  /*00e0*/  IMAD R0, R3, UR4, RZ ;  /* 0x0000000403007c24 */ /* 0x008fe2000f8e02ff */
[----:B----4-:R-:W-:-:S04]  /*00f0*/  LEA R10, R22, R21, 0x4 ;  /* 0x00000015160a7211 */ /* 0x010fc800078e20ff */
[----:B------:R-:W-:-:S04]  /*0100*/  VIADDMNMX R9, R0, R3, R16, PT ;  /* 0x0000000300097246 */ /* 0x000fc80003800110 */
[----:B------:R-:W-:-:S13]  /*0110*/  ISETP.GE.AND P0, PT, R0, R9, PT ;  /* 0x000000090000720c */ /* 0x000fda0003f06270 */
[----:B--2---:R-:W-:Y:S05]  /*0120*/  @P0 BRA `(.L_x_0) ;  /* 0x0000000c003c0947 */ /* 0x004fea0003800000 */
[----:B------:R-:W0:Y:S01]  /*0130*/  S2UR UR6, SR_CgaCtaId ;  /* 0x00000000000679c3 */ /* 0x000e220000008800 */
[----:B------:R-:W-:Y:S01]  /*0140*/  MOV R4, R0 ;  /* 0x0000000000047202 */ /* 0x000fe20000000f00 */
[----:B------:R-:W-:Y:S01]  /*0150*/  UMOV UR4, 0x400 ;  /* 0x0000040000047882 */ /* 0x000fe20000000000 */
[----:B------:R-:W-:Y:S01]  /*0160*/  MOV R23, RZ ;  /* 0x000000ff00177202 */ /* 0x000fe20000000f00 */
[----:B------:R-:W-:Y:S01]  /*0170*/  UIADD3 UR5, UPT, UPT, UR4, 0x400, URZ ;  /* 0x0000040004057890 */ /* 0x000fe2000fffe0ff */
[----:B------:R-:W-:Y:S02]  /*0180*/  IADD3 R20, PT, PT, R4, 0x10, RZ ;  /* 0x0000001004147810 */ /* 0x000fe40007ffe0ff */
[----:B------:R-:W-:Y:S02]  /*0190*/  LOP3.LUT R3, RZ, R4, RZ, 0x33, !PT ;  /* 0x00000004ff037212 */ /* 0x000fe400078e33ff */
[----:B------:R-:W-:-:S04]  /*01a0*/  VIMNMX R0, PT, PT, R9, R20, !PT ;  /* 0x0000001409007248 */ /* 0x000fc80007fe0100 */
[----:B------:R-:W-:-:S04]  /*01b0*/  IADD3 R0, PT, PT, R0, R3, RZ ;  /* 0x0000000300007210 */ /* 0x000fc80007ffe0ff */
[C---:B------:R-:W-:Y:S02]  /*01c0*/  LOP3.LUT P0, RZ, R0.reuse, 0x10, RZ, 0xc0, !PT ;  /* 0x0000001000ff7812 */ /* 0x040fe4000780c0ff */
[----:B------:R-:W-:Y:S01]  /*01d0*/  ISETP.GE.U32.AND P2, PT, R0, 0x10, PT ;  /* 0x000000100000780c */ /* 0x000fe20003f46070 */
[----:B0-----:R-:W-:Y:S02]  /*01e0*/  ULEA UR4, UR6, UR4, 0x18 ;  /* 0x0000000406047291 */ /* 0x001fe4000f8ec0ff */
[----:B------:R-:W-:-:S04]  /*01f0*/  ULEA UR5, UR6, UR5, 0x18 ;  /* 0x0000000506057291 */ /* 0x000fc8000f8ec0ff */
[C---:B------:R-:W-:Y:S02]  /*0200*/  LEA R2, R18.reuse, UR4, 0x6 ;  /* 0x0000000412027c11 */ /* 0x040fe4000f8e30ff */
[C---:B------:R-:W-:Y:S02]  /*0210*/  LEA R3, R21.reuse, UR5, 0x2 ;  /* 0x0000000515037c11 */ /* 0x040fe4000f8e10ff */
[----:B------:R-:W-:Y:S02]  /*0220*/  LEA R8, R21, R2, 0x2 ;  /* 0x0000000215087211 */ /* 0x000fe400078e10ff */
[----:B------:R-:W-:Y:S01]  /*0230*/  LEA R0, R18, R3, 0x6 ;  /* 0x0000000312007211 */ /* 0x000fe200078e30ff */
[----:B------:R-:W-:Y:S06]  /*0240*/  @P0 BRA `(.L_x_1) ;  /* 0x0000000000ec0947 */ /* 0x000fec0003800000 */
[----:B------:R-:W0:Y:S01]  /*0250*/  LDCU UR4, c[0x0][0x398] ;  /* 0x00007300ff0477ac */ /* 0x000e220008000800 */
[C---:B------:R-:W-:Y:S01]  /*0260*/  IADD3 R7, PT, PT, R4.reuse, R21, RZ ;  /* 0x0000001504077210 */ /* 0x040fe20007ffe0ff */
[----:B------:R-:W-:Y:S01]  /*0270*/  HFMA2 R23, -RZ, RZ, 0, 0 ;  /* 0x00000000ff177431 */ /* 0x000fe200000001ff */
[----:B------:R-:W-:Y:S01]  /*0280*/  IADD3 R25, PT, PT, R4, R18, RZ ;  /* 0x0000001204197210 */ /* 0x000fe20007ffe0ff */
[----:B------:R-:W1:Y:S01]  /*0290*/  LDCU UR5, c[0x0][0x39c] ;  /* 0x00007380ff0577ac */ /* 0x000e620008000800 */
[-C--:B------:R-:W-:Y:S02]  /*02a0*/  ISETP.GE.U32.AND P1, PT, R7, R16.reuse, PT ;  /* 0x000000100700720c */ /* 0x080fe40003f26070 */
[----:B------:R-:W-:Y:S02]  /*02b0*/  ISETP.GE.U32.AND P0, PT, R25, R16, PT ;  /* 0x000000101900720c */ /* 0x000fe40003f06070 */
[----:B------:R-:W-:Y:S02]  /*02c0*/  MOV R17, RZ ;  /* 0x000000ff00117202 */ /* 0x000fe40000000f00 */
[----:B0-----:R-:W-:-:S02]  /*02d0*/  ISETP.GE.OR P1, PT, R11, UR4, P1 ;  /* 0x000000040b007c0c */ /* 0x001fc40008f26670 */
[----:B-1----:R-:W-:-:S11]  /*02e0*/  ISETP.GE.OR P0, PT, R10, UR5, P0 ;  /* 0x000000050a007c0c */ /* 0x002fd60008706670 */
[----:B------:R-:W0:Y:S01]  /*02f0*/  @!P1 LDC.64 R12, c[0x0][0x380] ;  /* 0x0000e000ff0c9b82 */ /* 0x000e220000000a00 */
[----:B------:R-:W-:Y:S02]  /*0300*/  @!P1 IMAD R7, R11, R16, R7 ;  /* 0x000000100b079224 */ /* 0x000fe400078e0207 */
[----:B------:R-:W-:-:S05]  /*0310*/  @!P0 IMAD R25, R25, UR5, R10 ;  /* 0x0000000519198c24 */ /* 0x000fca000f8e020a */
[----:B------:R-:W1:Y:S01]  /*0320*/  @!P0 LDC.64 R4, c[0x0][0x388] ;  /* 0x0000e200ff048b82 */ /* 0x000e620000000a00 */
[----:B0-----:R-:W-:-:S05]  /*0330*/  @!P1 IMAD.WIDE.U32 R12, R7, 0x4, R12 ;  /* 0x00000004070c9825 */ /* 0x001fca00078e000c */
[----:B------:R-:W2:Y:S01]  /*0340*/  @!P1 LDG.E R17, desc[UR8][R12.64] ;  /* 0x000000080c119981 */ /* 0x000ea2000c1e1900 */
[----:B-1----:R-:W-:-:S05]  /*0350*/  @!P0 IMAD.WIDE.U32 R24, R25, 0x4, R4 ;  /* 0x0000000419188825 */ /* 0x002fca00078e0004 */
[----:B------:R-:W3:Y:S04]  /*0360*/  @!P0 LDG.E R23, desc[UR8][R24.64] ;  /* 0x0000000818178981 */ /* 0x000ee8000c1e1900 */
[----:B--2---:R-:W-:Y:S04]  /*0370*/  STS [R8], R17 ;  /* 0x0000001108007388 */ /* 0x004fe80000000800 */
[----:B---3--:R-:W-:Y:S01]  /*0380*/  STS [R0], R23 ;  /* 0x0000001700007388 */ /* 0x008fe20000000800 */
[----:B------:R-:W-:Y:S06]  /*0390*/  BAR.SYNC.DEFER_BLOCKING 0x0 ;  /* 0x0000000000007b1d */ /* 0x000fec0000010000 */
[----:B------:R-:W-:Y:S04]  /*03a0*/  LDS R27, [R3] ;  /* 0x00000000031b7984 */ /* 0x000fe80000000800 */
[----:B------:R-:W0:Y:S04]  /*03b0*/  LDS.128 R4, [R2] ;  /* 0x0000000002047984 */ /* 0x000e280000000c00 */
[----:B------:R-:W1:Y:S04]  /*03c0*/  LDS R29, [R3+0x40] ;  /* 0x00004000031d7984 */ /* 0x000e680000000800 */
[----:B------:R-:W2:Y:S04]  /*03d0*/  LDS R28, [R3+0x80] ;  /* 0x00008000031c7984 */ /* 0x000ea80000000800 */
[----:B------:R-:W3:Y:S04]  /*03e0*/  LDS R26, [R3+0xc0] ;  /* 0x0000c000031a7984 */ /* 0x000ee80000000800 */
[----:B------:R-:W-:Y:S04]  /*03f0*/  LDS R19, [R3+0x100] ;  /* 0x0001000003137984 */ /* 0x000fe80000000800 */
[----:B------:R-:W4:Y:S04]  /*0400*/  LDS.128 R12, [R2+0x10] ;  /* 0x00001000020c7984 */ /* 0x000f280000000c00 */
[----:B------:R-:W5:Y:S04]  /*0410*/  LDS R24, [R3+0x140] ;  /* 0x0001400003187984 */ /* 0x000f680000000800 */
[----:B------:R-:W5:Y:S04]  /*0420*/  LDS R23, [R3+0x180] ;  /* 0x0001800003177984 */ /* 0x000f680000000800 */
[----:B------:R-:W-:Y:S01]  /*0430*/  LDS R17, [R3+0x200] ;  /* 0x0002000003117984 */ /* 0x000fe20000000800 */
[----:B0-----:R-:W-:-:S04]  /*0440*/  FFMA R4, R4, R27, RZ ;  /* 0x0000001b04047223 */ /* 0x001fc800000000ff */
[----:B-1----:R-:W-:-:S04]  /*0450*/  FFMA R5, R29, R5, R4 ;  /* 0x000000051d057223 */ /* 0x002fc80000000004 */
[----:B--2---:R-:W-:Y:S02]  /*0460*/  FFMA R5, R28, R6, R5 ;  /* 0x000000061c057223 */ /* 0x004fe40000000005 */
[----:B------:R-:W0:Y:S02]  /*0470*/  LDS R28, [R3+0x1c0] ;  /* 0x0001c000031c7984 */ /* 0x000e240000000800 */
[----:B---3--:R-:W-:Y:S02]  /*0480*/  FFMA R25, R26, R7, R5 ;  /* 0x000000071a197223 */ /* 0x008fe40000000005 */
[----:B------:R-:W1:Y:S04]  /*0490*/  LDS.128 R4, [R2+0x20] ;  /* 0x0000200002047984 */ /* 0x000e680000000c00 */
[----:B------:R-:W2:Y:S01]  /*04a0*/  LDS R26, [R3+0x240] ;  /* 0x00024000031a7984 */ /* 0x000ea20000000800 */
[----:B----4-:R-:W-:-:S04]  /*04b0*/  FFMA R19, R12, R19, R25 ;  /* 0x000000130c137223 */ /* 0x010fc80000000019 */
[----:B-----5:R-:W-:Y:S02]  /*04c0*/  FFMA R24, R24, R13, R19 ;  /* 0x0000000d18187223 */ /* 0x020fe40000000013 */
[----:B------:R-:W3:Y:S02]  /*04d0*/  LDS R19, [R3+0x280] ;  /* 0x0002800003137984 */ /* 0x000ee40000000800 */
[----:B------:R-:W-:Y:S02]  /*04e0*/  FFMA R23, R23, R14, R24 ;  /* 0x0000000e17177223 */ /* 0x000fe40000000018 */
[----:B------:R-:W4:Y:S02]  /*04f0*/  LDS R24, [R3+0x2c0] ;  /* 0x0002c00003187984 */ /* 0x000f240000000800 */
[----:B0-----:R-:W-:Y:S02]  /*0500*/  FFMA R25, R28, R15, R23 ;  /* 0x0000000f1c197223 */ /* 0x001fe40000000017 */
[----:B------:R-:W-:Y:S04]  /*0510*/  LDS R23, [R3+0x300] ;  /* 0x0003000003177984 */ /* 0x000fe80000000800 */
[----:B------:R-:W0:Y:S01]  /*0520*/  LDS.128 R12, [R2+0x30] ;  /* 0x00003000020c7984 */ /* 0x000e220000000c00 */
[----:B-1----:R-:W-:-:S03]  /*0530*/  FFMA R17, R4, R17, R25 ;  /* 0x0000001104117223 */ /* 0x002fc60000000019 */
[----:B------:R-:W1:Y:S01]  /*0540*/  LDS R4, [R3+0x340] ;  /* 0x0003400003047984 */ /* 0x000e620000000800 */
[----:B--2---:R-:W-:-:S03]  /*0550*/  FFMA R28, R26, R5, R17 ;  /* 0x000000051a1c7223 */ /* 0x004fc60000000011 */
[----:B------:R-:W2:Y:S04]  /*0560*/  LDS R5, [R3+0x380] ;  /* 0x0003800003057984 */ /* 0x000ea80000000800 */
[----:B------:R-:W5:Y:S01]  /*0570*/  LDS R26, [R3+0x3c0] ;  /* 0x0003c000031a7984 */ /* 0x000f620000000800 */
[----:B---3--:R-:W-:-:S04]  /*0580*/  FFMA R19, R19, R6, R28 ;  /* 0x0000000613137223 */ /* 0x008fc8000000001c */
[----:B----4-:R-:W-:-:S04]  /*0590*/  FFMA R7, R24, R7, R19 ;  /* 0x0000000718077223 */ /* 0x010fc80000000013 */
[----:B0-----:R-:W-:-:S04]  /*05a0*/  FFMA R7, R12, R23, R7 ;  /* 0x000000170c077223 */ /* 0x001fc80000000007 */
[----:B-1----:R-:W-:-:S04]  /*05b0*/  FFMA R7, R4, R13, R7 ;  /* 0x0000000d04077223 */ /* 0x002fc80000000007 */
[----:B--2---:R-:W-:Y:S01]  /*05c0*/  FFMA R5, R5, R14, R7 ;  /* 0x0000000e05057223 */ /* 0x004fe20000000007 */
[----:B------:R-:W-:-:S03]  /*05d0*/  MOV R4, R20 ;  /* 0x0000001400047202 */ /* 0x000fc60000000f00 */
[----:B-----5:R-:W-:Y:S01]  /*05e0*/  FFMA R23, R26, R15, R5 ;  /* 0x0000000f1a177223 */ /* 0x020fe20000000005 */
[----:B------:R-:W-:Y:S06]  /*05f0*/  BAR.SYNC.DEFER_BLOCKING 0x0 ;  /* 0x0000000000007b1d */ /* 0x000fec0000010000 */
.L_x_1:
[----:B------:R-:W-:Y:S05]  /*0600*/  @!P2 BRA `(.L_x_0) ;  /* 0x000000080004a947 */ /* 0x000fea0003800000 */
[----:B------:R-:W0:Y:S01]  /*0610*/  LDCU UR4, c[0x0][0x39c] ;  /* 0x00007380ff0477ac */ /* 0x000e220008000800 */
[----:B------:R-:W1:Y:S01]  /*0620*/  LDC R17, c[0x0][0x39c] ;  /* 0x0000e700ff117b82 */ /* 0x000e620000000800 */
[-C--:B------:R-:W-:Y:S02]  /*0630*/  IADD3 R19, PT, PT, R18, R4.reuse, RZ ;  /* 0x0000000412137210 */ /* 0x080fe40007ffe0ff */
[----:B------:R-:W-:Y:S01]  /*0640*/  IADD3 R18, PT, PT, R21, R4, RZ ;  /* 0x0000000415127210 */ /* 0x000fe20007ffe0ff */
[----:B------:R-:W2:Y:S01]  /*0650*/  LDCU UR5, c[0x0][0x3a0] ;  /* 0x00007400ff0577ac */ /* 0x000ea20008000800 */
[----:B------:R-:W-:-:S03]  /*0660*/  IADD3 R6, PT, PT, R19, 0x10, RZ ;  /* 0x0000001013067810 */ /* 0x000fc60007ffe0ff */
[----:B------:R-:W-:Y:S01]  /*0670*/  IMAD R16, R11, R16, R18 ;  /* 0x000000100b107224 */ /* 0x000fe200078e0212 */
[----:B------:R-:W3:Y:S01]  /*0680*/  LDCU UR6, c[0x0][0x398] ;  /* 0x00007300ff0677ac */ /* 0x000ee20008000800 */
[--C-:B0-----:R-:W-:Y:S02]  /*0690*/  IMAD R7, R19, UR4, R21.reuse ;  /* 0x0000000413077c24 */ /* 0x101fe4000f8e0215 */
[----:B------:R-:W-:Y:S01]  /*06a0*/  IMAD R5, R6, UR4, R21 ;  /* 0x0000000406057c24 */ /* 0x000fe2000f8e0215 */
[----:B------:R-:W-:Y:S02]  /*06b0*/  IADD3 R21, PT, PT, R4, 0x10, RZ ;  /* 0x0000001004157810 */ /* 0x000fe40007ffe0ff */
[C---:B------:R-:W-:Y:S02]  /*06c0*/  LEA R20, R22.reuse, R7, 0x4 ;  /* 0x0000000716147211 */ /* 0x040fe400078e20ff */
[----:B--2---:R-:W-:-:S07]  /*06d0*/  LEA R22, R22, R5, 0x4 ;  /* 0x0000000516167211 */ /* 0x004fce00078e20ff */
.L_x_2:
[----:B------:R-:W-:Y:S01]  /*06e0*/  ISETP.GE.U32.AND P0, PT, R18, UR5, PT ;  /* 0x0000000512007c0c */ /* 0x000fe2000bf06070 */
[----:B------:R-:W-:Y:S01]  /*06f0*/  HFMA2 R27, -RZ, RZ, 0, 0 ;  /* 0x00000000ff1b7431 */ /* 0x000fe200000001ff */
[----:B------:R-:W-:Y:S02]  /*0700*/  ISETP.GE.U32.AND P1, PT, R19, UR5, PT ;  /* 0x0000000513007c0c */ /* 0x000fe4000bf26070 */
[----:B---3--:R-:W-:Y:S02]  /*0710*/  ISETP.GE.OR P0, PT, R11, UR6, P0 ;  /* 0x000000060b007c0c */ /* 0x008fe40008706670 */
[----:B-1----:R-:W-:Y:S02]  /*0720*/  ISETP.GE.OR P1, PT, R10, R17, P1 ;  /* 0x000000110a00720c */ /* 0x002fe40000f26670 */
[----:B------:R-:W-:-:S09]  /*0730*/  MOV R29, RZ ;  /* 0x000000ff001d7202 */ /* 0x000fd20000000f00 */
[----:B------:R-:W0:Y:S08]  /*0740*/  @!P0 LDC.64 R6, c[0x0][0x380] ;  /* 0x0000e000ff068b82 */ /* 0x000e300000000a00 */
        /* <DEDUP_REMOVED lines=12> */
[----:B------:R-:W-:Y:S04]  /*0810*/  LDS.128 R4, [R2+0x10] ;  /* 0x0000100002047984 */ /* 0x000fe80000000c00 */
[----:B------:R-:W-:Y:S04]  /*0820*/  LDS R28, [R3+0x300] ;  /* 0x00030000031c7984 */ /* 0x000fe80000000800 */
[----:B------:R-:W-:Y:S01]  /*0830*/  LDS R29, [R3+0x340] ;  /* 0x00034000031d7984 */ /* 0x000fe20000000800 */
[----:B0-----:R-:W-:-:S03]  /*0840*/  FFMA R24, R12, R24, R23 ;  /* 0x000000180c187223 */ /* 0x001fc60000000017 */
[----:B------:R-:W0:Y:S01]  /*0850*/  LDS R12, [R3+0xc0] ;  /* 0x0000c000030c7984 */ /* 0x000e220000000800 */
[----:B-1----:R-:W-:-:S03]  /*0860*/  FFMA R24, R26, R13, R24 ;  /* 0x0000000d1a187223 */ /* 0x002fc60000000018 */
[----:B------:R-:W1:Y:S04]  /*0870*/  LDS R13, [R3+0x100] ;  /* 0x00010000030d7984 */ /* 0x000e680000000800 */
[----:B------:R-:W3:Y:S04]  /*0880*/  LDS R26, [R3+0x140] ;  /* 0x00014000031a7984 */ /* 0x000ee80000000800 */
[----:B------:R-:W4:Y:S01]  /*0890*/  LDS R23, [R3+0x180] ;  /* 0x0001800003177984 */ /* 0x000f220000000800 */
[----:B--2---:R-:W-:-:S03]  /*08a0*/  FFMA R25, R25, R14, R24 ;  /* 0x0000000e19197223 */ /* 0x004fc60000000018 */
[----:B------:R-:W2:Y:S01]  /*08b0*/  LDS R24, [R3+0x1c0] ;  /* 0x0001c00003187984 */ /* 0x000ea20000000800 */
[----:B0-----:R-:W-:-:S03]  /*08c0*/  FFMA R15, R12, R15, R25 ;  /* 0x0000000f0c0f7223 */ /* 0x001fc60000000019 */
[----:B------:R-:W-:Y:S01]  /*08d0*/  LDS R25, [R3+0x200] ;  /* 0x0002000003197984 */ /* 0x000fe20000000800 */
[----:B-1----:R-:W-:-:S04]  /*08e0*/  FFMA R13, R4, R13, R15 ;  /* 0x0000000d040d7223 */ /* 0x002fc8000000000f */
[----:B---3--:R-:W-:Y:S02]  /*08f0*/  FFMA R26, R26, R5, R13 ;  /* 0x000000051a1a7223 */ /* 0x008fe4000000000d */
[----:B------:R-:W0:Y:S02]  /*0900*/  LDS.128 R12, [R2+0x20] ;  /* 0x00002000020c7984 */ /* 0x000e240000000c00 */
[----:B----4-:R-:W-:Y:S02]  /*0910*/  FFMA R5, R23, R6, R26 ;  /* 0x0000000617057223 */ /* 0x010fe4000000001a */
[----:B------:R-:W1:Y:S01]  /*0920*/  LDS R26, [R3+0x240] ;  /* 0x00024000031a7984 */ /* 0x000e620000000800 */
[----:B------:R-:W-:-:S03]  /*0930*/  IADD3 R4, PT, PT, R18, 0x10, RZ ;  /* 0x0000001012047810 */ /* 0x000fc60007ffe0ff */
[----:B------:R-:W3:Y:S01]  /*0940*/  LDS R23, [R3+0x280] ;  /* 0x0002800003177984 */ /* 0x000ee20000000800 */
[----:B------:R-:W-:-:S03]  /*0950*/  ISETP.GE.U32.AND P0, PT, R4, UR5, PT ;  /* 0x0000000504007c0c */ /* 0x000fc6000bf06070 */
[----:B------:R-:W4:Y:S01]  /*0960*/  LDS R6, [R3+0x2c0] ;  /* 0x0002c00003067984 */ /* 0x000f220000000800 */
[----:B------:R-:W-:Y:S01]  /*0970*/  ISETP.GE.OR P0, PT, R11, UR6, P0 ;  /* 0x000000060b007c0c */ /* 0x000fe20008706670 */
[----:B--2---:R-:W-:Y:S02]  /*0980*/  FFMA R7, R24, R7, R5 ;  /* 0x0000000718077223 */ /* 0x004fe40000000005 */
[----:B------:R-:W-:Y:S10]  /*0990*/  LDS R24, [R3+0x3c0] ;  /* 0x0003c00003187984 */ /* 0x000ff40000000800 */
[----:B------:R-:W2:Y:S01]  /*09a0*/  @!P0 LDC.64 R4, c[0x0][0x380] ;  /* 0x0000e000ff048b82 */ /* 0x000ea20000000a00 */
[----:B0-----:R-:W-:-:S04]  /*09b0*/  FFMA R7, R12, R25, R7 ;  /* 0x000000190c077223 */ /* 0x001fc80000000007 */
[----:B-1----:R-:W-:Y:S01]  /*09c0*/  FFMA R26, R26, R13, R7 ;  /* 0x0000000d1a1a7223 */ /* 0x002fe20000000007 */
[----:B------:R-:W-:-:S03]  /*09d0*/  @!P0 IADD3 R13, PT, PT, R16, 0x10, RZ ;  /* 0x00000010100d8810 */ /* 0x000fc60007ffe0ff */
[----:B---3--:R-:W-:Y:S02]  /*09e0*/  FFMA R23, R23, R14, R26 ;  /* 0x0000000e17177223 */ /* 0x008fe4000000001a */
[----:B--2---:R-:W-:-:S04]  /*09f0*/  @!P0 IMAD.WIDE.U32 R12, R13, 0x4, R4 ;  /* 0x000000040d0c8825 */ /* 0x004fc800078e0004 */
[----:B----4-:R-:W-:Y:S02]  /*0a00*/  FFMA R25, R6, R15, R23 ;  /* 0x0000000f06197223 */ /* 0x010fe40000000017 */
[----:B------:R-:W-:Y:S04]  /*0a10*/  LDS R23, [R3+0x380] ;  /* 0x0003800003177984 */ /* 0x000fe80000000800 */
[----:B------:R-:W0:Y:S01]  /*0a20*/  LDS.128 R4, [R2+0x30] ;  /* 0x0000300002047984 */ /* 0x000e220000000c00 */
[----:B------:R-:W-:Y:S01]  /*0a30*/  HFMA2 R27, -RZ, RZ, 0, 0 ;  /* 0x00000000ff1b7431 */ /* 0x000fe200000001ff */
[----:B------:R-:W-:Y:S06]  /*0a40*/  BAR.SYNC.DEFER_BLOCKING 0x0 ;  /* 0x0000000000007b1d */ /* 0x000fec0000010000 */
[----:B------:R-:W2:Y:S01]  /*0a50*/  @!P0 LDG.E R27, desc[UR8][R12.64] ;  /* 0x000000080c1b8981 */ /* 0x000ea2000c1e1900 */
[----:B------:R-:W-:-:S04]  /*0a60*/  IADD3 R14, PT, PT, R19, 0x10, RZ ;  /* 0x00000010130e7810 */ /* 0x000fc80007ffe0ff */
[----:B------:R-:W-:-:S04]  /*0a70*/  ISETP.GE.U32.AND P0, PT, R14, UR5, PT ;  /* 0x000000050e007c0c */ /* 0x000fc8000bf06070 */
[----:B------:R-:W-:-:S13]  /*0a80*/  ISETP.GE.OR P0, PT, R10, R17, P0 ;  /* 0x000000110a00720c */ /* 0x000fda0000706670 */
[----:B------:R-:W1:Y:S01]  /*0a90*/  @!P0 LDC.64 R14, c[0x0][0x388] ;  /* 0x0000e200ff0e8b82 */ /* 0x000e620000000a00 */
[----:B--2---:R1:W-:Y:S02]  /*0aa0*/  STS [R8], R27 ;  /* 0x0000001b08007388 */ /* 0x0043e40000000800 */
[----:B-1----:R-:W-:Y:S01]  /*0ab0*/  @!P0 IMAD.WIDE.U32 R26, R22, 0x4, R14 ;  /* 0x00000004161a8825 */ /* 0x002fe200078e000e */
[----:B------:R-:W-:-:S06]  /*0ac0*/  MOV R15, RZ ;  /* 0x000000ff000f7202 */ /* 0x000fcc0000000f00 */
[----:B------:R-:W2:Y:S01]  /*0ad0*/  @!P0 LDG.E R15, desc[UR8][R26.64] ;  /* 0x000000081a0f8981 */ /* 0x000ea2000c1e1900 */
[----:B0-----:R-:W-:-:S04]  /*0ae0*/  FFMA R4, R4, R28, R25 ;  /* 0x0000001c04047223 */ /* 0x001fc80000000019 */
[----:B------:R-:W-:-:S04]  /*0af0*/  FFMA R28, R29, R5, R4 ;  /* 0x000000051d1c7223 */ /* 0x000fc80000000004 */
[----:B------:R-:W-:-:S04]  /*0b00*/  FFMA R23, R23, R6, R28 ;  /* 0x0000000617177223 */ /* 0x000fc8000000001c */
[----:B------:R-:W-:Y:S01]  /*0b10*/  FFMA R7, R24, R7, R23 ;  /* 0x0000000718077223 */ /* 0x000fe20000000017 */
[----:B------:R-:W-:Y:S02]  /*0b20*/  IADD3 R19, PT, PT, R19, 0x20, RZ ;  /* 0x0000002013137810 */ /* 0x000fe40007ffe0ff */
[----:B------:R-:W-:Y:S02]  /*0b30*/  IADD3 R18, PT, PT, R18, 0x20, RZ ;  /* 0x0000002012127810 */ /* 0x000fe40007ffe0ff */
[----:B------:R-:W-:Y:S02]  /*0b40*/  IADD3 R16, PT, PT, R16, 0x20, RZ ;  /* 0x0000002010107810 */ /* 0x000fe40007ffe0ff */
[C---:B------:R-:W-:Y:S02]  /*0b50*/  LEA R20, R17.reuse, R20, 0x5 ;  /* 0x0000001411147211 */ /* 0x040fe400078e28ff */
[----:B------:R-:W-:Y:S01]  /*0b60*/  LEA R22, R17, R22, 0x5 ;  /* 0x0000001611167211 */ /* 0x000fe200078e28ff */
[----:B--2---:R-:W-:Y:S01]  /*0b70*/  STS [R0], R15 ;  /* 0x0000000f00007388 */ /* 0x004fe20000000800 */
[----:B------:R-:W-:Y:S06]  /*0b80*/  BAR.SYNC.DEFER_BLOCKING 0x0 ;  /* 0x0000000000007b1d */ /* 0x000fec0000010000 */
[----:B------:R-:W-:Y:S04]  /*0b90*/  LDS R25, [R3] ;  /* 0x0000000003197984 */ /* 0x000fe80000000800 */
[----:B------:R-:W0:Y:S04]  /*0ba0*/  LDS.128 R12, [R2] ;  /* 0x00000000020c7984 */ /* 0x000e280000000c00 */
[----:B------:R-:W1:Y:S04]  /*0bb0*/  LDS R4, [R3+0x40] ;  /* 0x0000400003047984 */ /* 0x000e680000000800 */
[----:B------:R-:W2:Y:S04]  /*0bc0*/  LDS R23, [R3+0x80] ;  /* 0x0000800003177984 */ /* 0x000ea80000000800 */
[----:B------:R-:W3:Y:S01]  /*0bd0*/  LDS R27, [R3+0xc0] ;  /* 0x0000c000031b7984 */ /* 0x000ee20000000800 */
[----:B0-----:R-:W-:-:S03]  /*0be0*/  FFMA R25, R12, R25, R7 ;  /* 0x000000190c197223 */ /* 0x001fc60000000007 */
[----:B------:R-:W-:Y:S01]  /*0bf0*/  LDS R12, [R3+0x140] ;  /* 0x00014000030c7984 */ /* 0x000fe20000000800 */
[----:B-1----:R-:W-:-:S03]  /*0c00*/  FFMA R24, R4, R13, R25 ;  /* 0x0000000d04187223 */ /* 0x002fc60000000019 */
[----:B------:R-:W-:Y:S04]  /*0c10*/  LDS R13, [R3+0x100] ;  /* 0x00010000030d7984 */ /* 0x000fe80000000800 */
[----:B------:R-:W0:Y:S01]  /*0c20*/  LDS.128 R4, [R2+0x10] ;  /* 0x0000100002047984 */ /* 0x000e220000000c00 */
[----:B--2---:R-:W-:-:S03]  /*0c30*/  FFMA R14, R23, R14, R24 ;  /* 0x0000000e170e7223 */ /* 0x004fc60000000018 */
[----:B------:R-:W1:Y:S01]  /*0c40*/  LDS R25, [R3+0x180] ;  /* 0x0001800003197984 */ /* 0x000e620000000800 */
[----:B---3--:R-:W-:-:S03]  /*0c50*/  FFMA R15, R27, R15, R14 ;  /* 0x0000000f1b0f7223 */ /* 0x008fc6000000000e */
[----:B------:R-:W-:Y:S04]  /*0c60*/  LDS R24, [R3+0x240] ;  /* 0x0002400003187984 */ /* 0x000fe80000000800 */
[----:B------:R-:W-:Y:S01]  /*0c70*/  LDS R23, [R3+0x280] ;  /* 0x0002800003177984 */ /* 0x000fe20000000800 */
[----:B0-----:R-:W-:-:S03]  /*0c80*/  FFMA R13, R4, R13, R15 ;  /* 0x0000000d040d7223 */ /* 0x001fc6000000000f */
[----:B------:R-:W0:Y:S01]  /*0c90*/  LDS R4, [R3+0x1c0] ;  /* 0x0001c00003047984 */ /* 0x000e220000000800 */
[----:B------:R-:W-:-:S03]  /*0ca0*/  FFMA R26, R12, R5, R13 ;  /* 0x000000050c1a7223 */ /* 0x000fc6000000000d */
[----:B------:R-:W-:Y:S04]  /*0cb0*/  LDS R5, [R3+0x200] ;  /* 0x0002000003057984 */ /* 0x000fe80000000800 */
[----:B------:R-:W2:Y:S01]  /*0cc0*/  LDS.128 R12, [R2+0x20] ;  /* 0x00002000020c7984 */ /* 0x000ea20000000c00 */
[----:B-1----:R-:W-:-:S04]  /*0cd0*/  FFMA R25, R25, R6, R26 ;  /* 0x0000000619197223 */ /* 0x002fc8000000001a */
[----:B0-----:R-:W-:-:S04]  /*0ce0*/  FFMA R7, R4, R7, R25 ;  /* 0x0000000704077223 */ /* 0x001fc80000000019 */
[----:B--2---:R-:W-:Y:S02]  /*0cf0*/  FFMA R5, R12, R5, R7 ;  /* 0x000000050c057223 */ /* 0x004fe40000000007 */
[----:B------:R-:W0:Y:S02]  /*0d00*/  LDS R12, [R3+0x2c0] ;  /* 0x0002c000030c7984 */ /* 0x000e240000000800 */
[----:B------:R-:W-:Y:S02]  /*0d10*/  FFMA R26, R24, R13, R5 ;  /* 0x0000000d181a7223 */ /* 0x000fe40000000005 */
[----:B------:R-:W-:Y:S04]  /*0d20*/  LDS R13, [R3+0x300] ;  /* 0x00030000030d7984 */ /* 0x000fe80000000800 */
[----:B------:R-:W1:Y:S01]  /*0d30*/  LDS.128 R4, [R2+0x30] ;  /* 0x0000300002047984 */ /* 0x000e620000000c00 */
[----:B------:R-:W-:-:S03]  /*0d40*/  FFMA R23, R23, R14, R26 ;  /* 0x0000000e17177223 */ /* 0x000fc6000000001a */
[----:B------:R-:W2:Y:S04]  /*0d50*/  LDS R24, [R3+0x340] ;  /* 0x0003400003187984 */ /* 0x000ea80000000800 */
[----:B------:R-:W3:Y:S04]  /*0d60*/  LDS R26, [R3+0x380] ;  /* 0x00038000031a7984 */ /* 0x000ee80000000800 */
[----:B------:R-:W4:Y:S01]  /*0d70*/  LDS R14, [R3+0x3c0] ;  /* 0x0003c000030e7984 */ /* 0x000f220000000800 */
[----:B0-----:R-:W-:-:S04]  /*0d80*/  FFMA R15, R12, R15, R23 ;  /* 0x0000000f0c0f7223 */ /* 0x001fc80000000017 */
[----:B-1----:R-:W-:Y:S01]  /*0d90*/  FFMA R13, R4, R13, R15 ;  /* 0x0000000d040d7223 */ /* 0x002fe2000000000f */
[----:B------:R-:W-:Y:S01]  /*0da0*/  IADD3 R4, PT, PT, R21, 0x10, RZ ;  /* 0x0000001015047810 */ /* 0x000fe20007ffe0ff */
[----:B------:R-:W-:Y:S03]  /*0db0*/  BAR.SYNC.DEFER_BLOCKING 0x0 ;  /* 0x0000000000007b1d */ /* 0x000fe60000010000 */
[----:B------:R-:W-:Y:S01]  /*0dc0*/  ISETP.GE.AND P0, PT, R4, R9, PT ;  /* 0x000000090400720c */ /* 0x000fe20003f06270 */
[----:B--2---:R-:W-:-:S04]  /*0dd0*/  FFMA R5, R24, R5, R13 ;  /* 0x0000000518057223 */ /* 0x004fc8000000000d */
[----:B---3--:R-:W-:Y:S01]  /*0de0*/  FFMA R5, R26, R6, R5 ;  /* 0x000000061a057223 */ /* 0x008fe20000000005 */
[----:B------:R-:W-:-:S03]  /*0df0*/  IADD3 R21, PT, PT, R21, 0x20, RZ ;  /* 0x0000002015157810 */ /* 0x000fc60007ffe0ff */
[----:B----4-:R-:W-:-:S04]  /*0e00*/  FFMA R23, R14, R7, R5 ;  /* 0x000000070e177223 */ /* 0x010fc80000000005 */
[----:B------:R-:W-:Y:S05]  /*0e10*/  @!P0 BRA `(.L_x_2) ;  /* 0xfffffff800308947 */ /* 0x000fea000383ffff */
.L_x_0:
[----:B------:R-:W0:Y:S02]  /*0e20*/  LDCU.64 UR10, c[0x0][0x398] ;  /* 0x00007300ff0a77ac */ /* 0x000e240008000a00 */
[----:B0-----:R-:W-:-:S04]  /*0e30*/  ISETP.GE.AND P0, PT, R10, UR11, PT ;  /* 0x0000000b0a007c0c */ /* 0x001fc8000bf06270 */
[----:B------:R-:W-:-:S13]  /*0e40*/  ISETP.GE.OR P0, PT, R11, UR10, P0 ;  /* 0x0000000a0b007c0c */ /* 0x000fda0008706670 */
[----:B------:R-:W-:Y:S05]  /*0e50*/  @P0 EXIT ;  /* 0x000000000000094d */ /* 0x000fea0003800000 */
[----:B------:R-:W0:Y:S01]  /*0e60*/  LDC.64 R2, c[0x0][0x390] ;  /* 0x0000e400ff027b82 */ /* 0x000e220000000a00 */
[----:B------:R-:W-:-:S04]  /*0e70*/  IMAD R11, R11, UR11, R10 ;  /* 0x0000000b0b0b7c24 */ /* 0x000fc8000f8e020a */
[----:B0-----:R-:W-:-:S05]  /*0e80*/  IMAD.WIDE R2, R11, 0x4, R2 ;  /* 0x000000040b027825 */ /* 0x001fca00078e0202 */
[----:B------:R-:W-:Y:S01]  /*0e90*/  REDG.E.ADD.F32.FTZ.RN.STRONG.GPU desc[UR8][R2.64], R23 ;  /* 0x00000017020079a6 */ /* 0x000fe2000c12f308 */
[----:B------:R-:W-:Y:S05]  /*0ea0*/  EXIT ;  /* 0x000000000000794d */ /* 0x000fea0003800000 */
.L_x_3:
[----:B------:R-:W-:-:S00]  /*0eb0*/  BRA `(.L_x_3) ;  /* 0xfffffffc00fc7947 */ /* 0x000fc0000383ffff */
[----:B------:R-:W-:-:S00]  /*0ec0*/  NOP ;  /* 0x0000000000007918 */ /* 0x000fc00000000000 */
        /* <DEDUP_REMOVED lines=11> */
.L_x_4:


//--------------------- .nv.shared._Z10splitKGemmILi16ELi4EEvPKfS1_Pfiii --------------------------
	.section	.nv.shared._Z10splitKGemmILi16ELi4EEvPKfS1_Pfiii,"aw",@nobits
	.sectionflags	@""
	.align	4
.nv.shared._Z10splitKGemmILi16ELi4EEvPKfS1_Pfiii:
	.zero		3072


//--------------------- .nv.shared.reserved.0     --------------------------
	.section	.nv.shared.reserved.0,"aw",@nobits
	.weak		__nv_reservedSMEM_offset_0_alias
	.size		__nv_reservedSMEM_offset_0_alias, 0, 64
	.other		__nv_reservedSMEM_offset_0_alias,@"STO_CUDA_RESERVED_SHARED STV_DEFAULT"
__nv_reservedSMEM_offset_0_alias:
	.zero		0
	.zero		64


//--------------------- .nv.constant0._Z10splitKGemmILi16ELi4EEvPKfS1_Pfiii --------------------------
	.section	.nv.constant0._Z10splitKGemmILi16ELi4EEvPKfS1_Pfiii,"a",@progbits
	.sectionflags	@""
	.align	4
.nv.constant0._Z10splitKGemmILi16ELi4EEvPKfS1_Pfiii:
	.zero		932


//--------------------- SYMBOLS --------------------------

	.type		.nv.reservedSmem.offset0,@object
	.size		.nv.reservedSmem.offset0,0x4
	.type		.nv.reservedSmem.cap,@object
	.size		.nv.reservedSmem.cap,0x4
